	.headerflags	@"EF_CUDA_TEXMODE_UNIFIED EF_CUDA_64BIT_ADDRESS EF_CUDA_ACCELERATORS EF_CUDA_SM90 EF_CUDA_VIRTUAL_SM(EF_CUDA_SM90)"
	.elftype	@"ET_EXEC"


//--------------------- .nv.info                  --------------------------
	.section	.nv.info,"",@"SHT_CUDA_INFO"
	.align	4


	//----- nvinfo : EIATTR_REGCOUNT
	.align		4
        /*0000*/ 	.byte	0x04, 0x2f
        /*0002*/ 	.short	(.L_3 - .L_2)
	.align		4
.L_2:
        /*0004*/ 	.word	index@(triton_poi_fused__native_batch_norm_legit_no_training_leaky_relu_9)
        /*0008*/ 	.word	0x00000010


	//----- nvinfo : EIATTR_MIN_STACK_SIZE
	.align		4
.L_3:
        /*000c*/ 	.byte	0x04, 0x12
        /*000e*/ 	.short	(.L_5 - .L_4)
	.align		4
.L_4:
        /*0010*/ 	.word	index@(triton_poi_fused__native_batch_norm_legit_no_training_leaky_relu_9)
        /*0014*/ 	.word	0x00000000


	//----- nvinfo : EIATTR_FRAME_SIZE
	.align		4
.L_5:
        /*0018*/ 	.byte	0x04, 0x11
        /*001a*/ 	.short	(.L_7 - .L_6)
	.align		4
.L_6:
        /*001c*/ 	.word	index@(triton_poi_fused__native_batch_norm_legit_no_training_leaky_relu_9)
        /*0020*/ 	.word	0x00000000


	//----- nvinfo : EIATTR_MIN_STACK_SIZE
	.align		4
.L_7:
        /*0024*/ 	.byte	0x04, 0x12
        /*0026*/ 	.short	(.L_9 - .L_8)
	.align		4
.L_8:
        /*0028*/ 	.word	index@(triton_poi_fused__native_batch_norm_legit_no_training_leaky_relu_9)
        /*002c*/ 	.word	0x00000000
.L_9:


//--------------------- .nv.info.triton_poi_fused__native_batch_norm_legit_no_training_leaky_relu_9 --------------------------
	.section	.nv.info.triton_poi_fused__native_batch_norm_legit_no_training_leaky_relu_9,"",@"SHT_CUDA_INFO"
	.sectionflags	@""
	.align	4


	//----- nvinfo : EIATTR_CUDA_API_VERSION
	.align		4
        /*0000*/ 	.byte	0x04, 0x37
        /*0002*/ 	.short	(.L_11 - .L_10)
.L_10:
        /*0004*/ 	.word	0x0000007c


	//----- nvinfo : EIATTR_KPARAM_INFO
	.align		4
.L_11:
        /*0008*/ 	.byte	0x04, 0x17
        /*000a*/ 	.short	(.L_13 - .L_12)
.L_12:
        /*000c*/ 	.word	0x00000000
        /*0010*/ 	.short	0x0006
        /*0012*/ 	.short	0x0030
        /*0014*/ 	.byte	0x00, 0xf0, 0x11, 0x00


	//----- nvinfo : EIATTR_KPARAM_INFO
	.align		4
.L_13:
        /*0018*/ 	.byte	0x04, 0x17
        /*001a*/ 	.short	(.L_15 - .L_14)
.L_14:
        /*001c*/ 	.word	0x00000000
        /*0020*/ 	.short	0x0005
        /*0022*/ 	.short	0x0028
        /*0024*/ 	.byte	0x00, 0xf4, 0x21, 0x00


	//----- nvinfo : EIATTR_KPARAM_INFO
	.align		4
.L_15:
        /*0028*/ 	.byte	0x04, 0x17
        /*002a*/ 	.short	(.L_17 - .L_16)
.L_16:
        /*002c*/ 	.word	0x00000000
        /*0030*/ 	.short	0x0004
        /*0032*/ 	.short	0x0020
        /*0034*/ 	.byte	0x00, 0xf4, 0x21, 0x00


	//----- nvinfo : EIATTR_KPARAM_INFO
	.align		4
.L_17:
        /*0038*/ 	.byte	0x04, 0x17
        /*003a*/ 	.short	(.L_19 - .L_18)
.L_18:
        /*003c*/ 	.word	0x00000000
        /*0040*/ 	.short	0x0003
        /*0042*/ 	.short	0x0018
        /*0044*/ 	.byte	0x00, 0xf4, 0x21, 0x00


	//----- nvinfo : EIATTR_KPARAM_INFO
	.align		4
.L_19:
        /*0048*/ 	.byte	0x04, 0x17
        /*004a*/ 	.short	(.L_21 - .L_20)
.L_20:
        /*004c*/ 	.word	0x00000000
        /*0050*/ 	.short	0x0002
        /*0052*/ 	.short	0x0010
        /*0054*/ 	.byte	0x00, 0xf4, 0x21, 0x00


	//----- nvinfo : EIATTR_KPARAM_INFO
	.align		4
.L_21:
        /*0058*/ 	.byte	0x04, 0x17
        /*005a*/ 	.short	(.L_23 - .L_22)
.L_22:
        /*005c*/ 	.word	0x00000000
        /*0060*/ 	.short	0x0001
        /*0062*/ 	.short	0x0008
        /*0064*/ 	.byte	0x00, 0xf4, 0x21, 0x00


	//----- nvinfo : EIATTR_KPARAM_INFO
	.align		4
.L_23:
        /*0068*/ 	.byte	0x04, 0x17
        /*006a*/ 	.short	(.L_25 - .L_24)
.L_24:
        /*006c*/ 	.word	0x00000000
        /*0070*/ 	.short	0x0000
        /*0072*/ 	.short	0x0000
        /*0074*/ 	.byte	0x00, 0xf4, 0x21, 0x00


	//----- nvinfo : EIATTR_SPARSE_MMA_MASK
	.align		4
.L_25:
        /*0078*/ 	.byte	0x03, 0x50
        /*007a*/ 	.short	0x0000


	//----- nvinfo : EIATTR_MAXREG_COUNT
	.align		4
        /*007c*/ 	.byte	0x03, 0x1b
        /*007e*/ 	.short	0x00ff


	//----- nvinfo : EIATTR_EXIT_INSTR_OFFSETS
	.align		4
        /*0080*/ 	.byte	0x04, 0x1c
        /*0082*/ 	.short	(.L_27 - .L_26)


	//   ....[0]....
.L_26:
        /*0084*/ 	.word	0x000002d0


	//----- nvinfo : EIATTR_REQNTID
	.align		4
.L_27:
        /*0088*/ 	.byte	0x04, 0x10
        /*008a*/ 	.short	(.L_29 - .L_28)
.L_28:
        /*008c*/ 	.word	0x00000080
        /*0090*/ 	.word	0x00000001
        /*0094*/ 	.word	0x00000001


	//----- nvinfo : EIATTR_CBANK_PARAM_SIZE
	.align		4
.L_29:
        /*0098*/ 	.byte	0x03, 0x19
        /*009a*/ 	.short	0x0034


	//----- nvinfo : EIATTR_PARAM_CBANK
	.align		4
        /*009c*/ 	.byte	0x04, 0x0a
        /*009e*/ 	.short	(.L_31 - .L_30)
	.align		4
.L_30:
        /*00a0*/ 	.word	index@(.nv.constant0.triton_poi_fused__native_batch_norm_legit_no_training_leaky_relu_9)
        /*00a4*/ 	.short	0x0210
        /*00a6*/ 	.short	0x0034


	//----- nvinfo : EIATTR_SW_WAR
	.align		4
.L_31:
        /*00a8*/ 	.byte	0x04, 0x36
        /*00aa*/ 	.short	(.L_33 - .L_32)
.L_32:
        /*00ac*/ 	.word	0x00000008
.L_33:


//--------------------- .nv.callgraph             --------------------------
	.section	.nv.callgraph,"",@"SHT_CUDA_CALLGRAPH"
	.align	4
	.sectionentsize	8
	.align		4
        /*0000*/ 	.word	0x00000000
	.align		4
        /*0004*/ 	.word	0xffffffff
	.align		4
        /*0008*/ 	.word	0x00000000
	.align		4
        /*000c*/ 	.word	0xfffffffe
	.align		4
        /*0010*/ 	.word	0x00000000
	.align		4
        /*0014*/ 	.word	0xfffffffd
	.align		4
        /*0018*/ 	.word	0x00000000
	.align		4
        /*001c*/ 	.word	0xfffffffc


//--------------------- .nv.constant4             --------------------------
	.section	.nv.constant4,"a",@progbits
	.align	8
	.align		8
.nv.constant4:
        /*0000*/ 	.dword	_$_str
	.align		8
        /*0008*/ 	.dword	_$_str_$_2


//--------------------- .text.triton_poi_fused__native_batch_norm_legit_no_training_leaky_relu_9 --------------------------
	.section	.text.triton_poi_fused__native_batch_norm_legit_no_training_leaky_relu_9,"ax",@progbits
	.align	128
        .global         triton_poi_fused__native_batch_norm_legit_no_training_leaky_relu_9
        .type           triton_poi_fused__native_batch_norm_legit_no_training_leaky_relu_9,@function
        .size           triton_poi_fused__native_batch_norm_legit_no_training_leaky_relu_9,(.L_x_1 - triton_poi_fused__native_batch_norm_legit_no_training_leaky_relu_9)
        .other          triton_poi_fused__native_batch_norm_legit_no_training_leaky_relu_9,@"STO_CUDA_ENTRY STV_DEFAULT"
triton_poi_fused__native_batch_norm_legit_no_training_leaky_relu_9:
.text.triton_poi_fused__native_batch_norm_legit_no_training_leaky_relu_9:
[----:B------:R-:W-:Y:S01]  /*0000*/  LDC R1, c[0x0][0x28] ;  /* 0x00000a00ff017b82 */ /* 0x000fe20000000800 */
[----:B------:R-:W1:Y:S07]  /*0010*/  S2R R0, SR_TID.X ;  /* 0x0000000000007919 */ /* 0x000e6e0000002100 */
[----:B------:R-:W2:Y:S01]  /*0020*/  LDC.64 R6, c[0x0][0x228] ;  /* 0x00008a00ff067b82 */ /* 0x000ea20000000a00 */
[----:B------:R-:W-:Y:S01]  /*0030*/  ULDC.64 UR4, c[0x0][0x208] ;  /* 0x0000820000047ab9 */ /* 0x000fe20000000a00 */
[----:B------:R-:W3:Y:S06]  /*0040*/  S2R R3, SR_CTAID.X ;  /* 0x0000000000037919 */ /* 0x000eec0000002500 */
[----:B------:R-:W4:Y:S08]  /*0050*/  LDC.64 R4, c[0x0][0x220] ;  /* 0x00008800ff047b82 */ /* 0x000f300000000a00 */
[----:B------:R-:W5:Y:S08]  /*0060*/  LDC.64 R8, c[0x0][0x230] ;  /* 0x00008c00ff087b82 */ /* 0x000f700000000a00 */
[----:B------:R-:W5:Y:S01]  /*0070*/  LDC.64 R10, c[0x0][0x238] ;  /* 0x00008e00ff0a7b82 */ /* 0x000f620000000a00 */
[----:B-1----:R-:W-:-:S02]  /*0080*/  LOP3.LUT R0, R0, 0x7f, RZ, 0xc0, !PT ;  /* 0x0000007f00007812 */ /* 0x002fc400078ec0ff */
[----:B---3--:R-:W-:Y:S02]  /*0090*/  SHF.R.S32.HI R2, RZ, 0x18, R3 ;  /* 0x00000018ff027819 */ /* 0x008fe40000011403 */
[----:B------:R-:W-:Y:S02]  /*00a0*/  LEA R0, R3, R0, 0x7 ;  /* 0x0000000003007211 */ /* 0x000fe400078e38ff */
[----:B------:R-:W-:-:S04]  /*00b0*/  SGXT R3, R2, 0x1 ;  /* 0x000000010203781a */ /* 0x000fc80000000200 */
[----:B------:R-:W-:-:S04]  /*00c0*/  LEA.HI R3, R3, R0, RZ, 0x7 ;  /* 0x0000000003037211 */ /* 0x000fc800078f38ff */
[----:B------:R-:W-:-:S04]  /*00d0*/  LOP3.LUT R3, R3, 0xffffff80, RZ, 0xc0, !PT ;  /* 0xffffff8003037812 */ /* 0x000fc800078ec0ff */
[----:B------:R-:W-:Y:S02]  /*00e0*/  IADD3 R13, R0, -R3, RZ ;  /* 0x80000003000d7210 */ /* 0x000fe40007ffe0ff */
[----:B------:R-:W1:Y:S03]  /*00f0*/  LDC.64 R2, c[0x0][0x218] ;  /* 0x00008600ff027b82 */ /* 0x000e660000000a00 */
[----:B--2---:R-:W-:-:S06]  /*0100*/  IMAD.WIDE R6, R13, 0x4, R6 ;  /* 0x000000040d067825 */ /* 0x004fcc00078e0206 */
[----:B------:R-:W2:Y:S01]  /*0110*/  LDG.E.EL R6, desc[UR4][R6.64] ;  /* 0x0000000406067981 */ /* 0x000ea2000c2e1900 */
[----:B----4-:R-:W-:-:S04]  /*0120*/  IMAD.WIDE R4, R13, 0x4, R4 ;  /* 0x000000040d047825 */ /* 0x010fc800078e0204 */
[C---:B-----5:R-:W-:Y:S02]  /*0130*/  IMAD.WIDE R8, R13.reuse, 0x4, R8 ;  /* 0x000000040d087825 */ /* 0x060fe400078e0208 */
[----:B------:R3:W4:Y:S02]  /*0140*/  LDG.E.EL R5, desc[UR4][R4.64] ;  /* 0x0000000404057981 */ /* 0x000724000c2e1900 */
[----:B0-----:R-:W-:Y:S02]  /*0150*/  IMAD.WIDE R10, R13, 0x4, R10 ;  /* 0x000000040d0a7825 */ /* 0x001fe400078e020a */
[----:B------:R-:W5:Y:S02]  /*0160*/  LDG.E.EL R8, desc[UR4][R8.64] ;  /* 0x0000000408087981 */ /* 0x000f64000c2e1900 */
[----:B-1----:R-:W-:Y:S02]  /*0170*/  IMAD.WIDE R2, R0, 0x4, R2 ;  /* 0x0000000400027825 */ /* 0x002fe400078e0202 */
[----:B------:R-:W5:Y:S04]  /*0180*/  LDG.E.EL R11, desc[UR4][R10.64] ;  /* 0x000000040a0b7981 */ /* 0x000f68000c2e1900 */
[----:B------:R-:W4:Y:S01]  /*0190*/  LDG.E R2, desc[UR4][R2.64] ;  /* 0x0000000402027981 */ /* 0x000f22000c1e1900 */
[----:B---3--:R-:W-:Y:S01]  /*01a0*/  HFMA2.MMA R4, -RZ, RZ, 1.625, 0 ;  /* 0x3e800000ff047435 */ /* 0x008fe200000001ff */
[----:B--2---:R-:W-:-:S04]  /*01b0*/  FADD R6, R6, 9.9999997473787516356e-06 ;  /* 0x3727c5ac06067421 */ /* 0x004fc80000000000 */
[----:B------:R-:W0:Y:S02]  /*01c0*/  MUFU.SQRT R7, R6 ;  /* 0x0000000600077308 */ /* 0x000e240000002000 */
[C---:B0-----:R-:W-:Y:S02]  /*01d0*/  FSETP.GT.AND P0, PT, R7.reuse, 8.50705917302346158658e+37, PT ;  /* 0x7e8000000700780b */ /* 0x041fe40003f04000 */
[----:B------:R-:W-:-:S11]  /*01e0*/  FSETP.GEU.AND P1, PT, R7, 1.175494350822287508e-38, PT ;  /* 0x008000000700780b */ /* 0x000fd60003f2e000 */
[----:B------:R-:W-:-:S04]  /*01f0*/  @P0 FMUL R7, R7, 0.25 ;  /* 0x3e80000007070820 */ /* 0x000fc80000400000 */
[----:B------:R-:W-:-:S06]  /*0200*/  @!P1 FMUL R7, R7, 16777216 ;  /* 0x4b80000007079820 */ /* 0x000fcc0000400000 */
[----:B------:R-:W0:Y:S01]  /*0210*/  MUFU.RCP R7, R7 ;  /* 0x0000000700077308 */ /* 0x000e220000001000 */
[----:B------:R-:W-:Y:S01]  /*0220*/  FSEL R4, R4, 1, P0 ;  /* 0x3f80000004047808 */ /* 0x000fe20000000000 */
[----:B----4-:R-:W-:Y:S02]  /*0230*/  FADD R5, R2, -R5 ;  /* 0x8000000502057221 */ /* 0x010fe40000000000 */
[----:B------:R-:W1:Y:S02]  /*0240*/  LDC.64 R2, c[0x0][0x210] ;  /* 0x00008400ff027b82 */ /* 0x000e640000000a00 */
[----:B------:R-:W-:-:S04]  /*0250*/  @!P1 FMUL R4, R4, 16777216 ;  /* 0x4b80000004049820 */ /* 0x000fc80000400000 */
[----:B0-----:R-:W-:-:S04]  /*0260*/  FMUL R4, R7, R4 ;  /* 0x0000000407047220 */ /* 0x001fc80000400000 */
[----:B------:R-:W-:-:S04]  /*0270*/  FMUL R4, R5, R4 ;  /* 0x0000000405047220 */ /* 0x000fc80000400000 */
[----:B-----5:R-:W-:-:S05]  /*0280*/  FFMA R11, R8, R4, R11 ;  /* 0x00000004080b7223 */ /* 0x020fca000000000b */
[----:B------:R-:W-:Y:S01]  /*0290*/  FSETP.GT.AND P0, PT, R11, RZ, PT ;  /* 0x000000ff0b00720b */ /* 0x000fe20003f04000 */
[----:B-1----:R-:W-:-:S12]  /*02a0*/  IMAD.WIDE R2, R0, 0x4, R2 ;  /* 0x0000000400027825 */ /* 0x002fd800078e0202 */
[----:B------:R-:W-:-:S05]  /*02b0*/  @!P0 FMUL R11, R11, 0.10000000149011611938 ;  /* 0x3dcccccd0b0b8820 */ /* 0x000fca0000400000 */
[----:B------:R-:W-:Y:S01]  /*02c0*/  STG.E desc[UR4][R2.64], R11 ;  /* 0x0000000b02007986 */ /* 0x000fe2000c101904 */
[----:B------:R-:W-:Y:S05]  /*02d0*/  EXIT ;  /* 0x000000000000794d */ /* 0x000fea0003800000 */
.L_x_0:
[----:B------:R-:W-:-:S00]  /*02e0*/  BRA `(.L_x_0) ;  /* 0xfffffffc00fc7947 */ /* 0x000fc0000383ffff */
[----:B------:R-:W-:-:S00]  /*02f0*/  NOP ;  /* 0x0000000000007918 */ /* 0x000fc00000000000 */
        /* <DEDUP_REMOVED lines=8> */
.L_x_1:


//--------------------- .nv.global.init           --------------------------
	.section	.nv.global.init,"aw",@progbits
.nv.global.init:
	.type		_$_str,@object
	.size		_$_str,(_$_str_$_2 - _$_str)
_$_str:
        /*0000*/ 	.byte	0x5f, 0x5f, 0x43, 0x55, 0x44, 0x41, 0x5f, 0x46, 0x54, 0x5a, 0x00
	.type		_$_str_$_2,@object
	.size		_$_str_$_2,(.L_1 - _$_str_$_2)
_$_str_$_2:
        /*000b*/ 	.byte	0x5f, 0x5f, 0x43, 0x55, 0x44, 0x41, 0x5f, 0x50, 0x52, 0x45, 0x43, 0x5f, 0x53, 0x51, 0x52, 0x54
        /*001b*/ 	.byte	0x00
.L_1:


//--------------------- .nv.constant0.triton_poi_fused__native_batch_norm_legit_no_training_leaky_relu_9 --------------------------
	.section	.nv.constant0.triton_poi_fused__native_batch_norm_legit_no_training_leaky_relu_9,"a",@progbits
	.sectionflags	@""
	.align	4
.nv.constant0.triton_poi_fused__native_batch_norm_legit_no_training_leaky_relu_9:
	.zero		580
